	.headerflags	@"EF_CUDA_TEXMODE_UNIFIED EF_CUDA_64BIT_ADDRESS EF_CUDA_ACCELERATORS EF_CUDA_SM90 EF_CUDA_VIRTUAL_SM(EF_CUDA_SM90)"
	.elftype	@"ET_EXEC"


//--------------------- .nv.info                  --------------------------
	.section	.nv.info,"",@"SHT_CUDA_INFO"
	.align	4


	//----- nvinfo : EIATTR_REGCOUNT
	.align		4
        /*0000*/ 	.byte	0x04, 0x2f
        /*0002*/ 	.short	(.L_3 - .L_2)
	.align		4
.L_2:
        /*0004*/ 	.word	index@(triton_poi_fused_cat_39)
        /*0008*/ 	.word	0x00000018


	//----- nvinfo : EIATTR_MIN_STACK_SIZE
	.align		4
.L_3:
        /*000c*/ 	.byte	0x04, 0x12
        /*000e*/ 	.short	(.L_5 - .L_4)
	.align		4
.L_4:
        /*0010*/ 	.word	index@(triton_poi_fused_cat_39)
        /*0014*/ 	.word	0x00000000


	//----- nvinfo : EIATTR_FRAME_SIZE
	.align		4
.L_5:
        /*0018*/ 	.byte	0x04, 0x11
        /*001a*/ 	.short	(.L_7 - .L_6)
	.align		4
.L_6:
        /*001c*/ 	.word	index@(triton_poi_fused_cat_39)
        /*0020*/ 	.word	0x00000000


	//----- nvinfo : EIATTR_MIN_STACK_SIZE
	.align		4
.L_7:
        /*0024*/ 	.byte	0x04, 0x12
        /*0026*/ 	.short	(.L_9 - .L_8)
	.align		4
.L_8:
        /*0028*/ 	.word	index@(triton_poi_fused_cat_39)
        /*002c*/ 	.word	0x00000000
.L_9:


//--------------------- .nv.info.triton_poi_fused_cat_39 --------------------------
	.section	.nv.info.triton_poi_fused_cat_39,"",@"SHT_CUDA_INFO"
	.sectionflags	@""
	.align	4


	//----- nvinfo : EIATTR_CUDA_API_VERSION
	.align		4
        /*0000*/ 	.byte	0x04, 0x37
        /*0002*/ 	.short	(.L_11 - .L_10)
.L_10:
        /*0004*/ 	.word	0x0000007c


	//----- nvinfo : EIATTR_KPARAM_INFO
	.align		4
.L_11:
        /*0008*/ 	.byte	0x04, 0x17
        /*000a*/ 	.short	(.L_13 - .L_12)
.L_12:
        /*000c*/ 	.word	0x00000000
        /*0010*/ 	.short	0x0007
        /*0012*/ 	.short	0x0038
        /*0014*/ 	.byte	0x00, 0xf0, 0x11, 0x00


	//----- nvinfo : EIATTR_KPARAM_INFO
	.align		4
.L_13:
        /*0018*/ 	.byte	0x04, 0x17
        /*001a*/ 	.short	(.L_15 - .L_14)
.L_14:
        /*001c*/ 	.word	0x00000000
        /*0020*/ 	.short	0x0006
        /*0022*/ 	.short	0x0030
        /*0024*/ 	.byte	0x00, 0xf4, 0x21, 0x00


	//----- nvinfo : EIATTR_KPARAM_INFO
	.align		4
.L_15:
        /*0028*/ 	.byte	0x04, 0x17
        /*002a*/ 	.short	(.L_17 - .L_16)
.L_16:
        /*002c*/ 	.word	0x00000000
        /*0030*/ 	.short	0x0005
        /*0032*/ 	.short	0x0028
        /*0034*/ 	.byte	0x00, 0xf4, 0x21, 0x00


	//----- nvinfo : EIATTR_KPARAM_INFO
	.align		4
.L_17:
        /*0038*/ 	.byte	0x04, 0x17
        /*003a*/ 	.short	(.L_19 - .L_18)
.L_18:
        /*003c*/ 	.word	0x00000000
        /*0040*/ 	.short	0x0004
        /*0042*/ 	.short	0x0020
        /*0044*/ 	.byte	0x00, 0xf4, 0x21, 0x00


	//----- nvinfo : EIATTR_KPARAM_INFO
	.align		4
.L_19:
        /*0048*/ 	.byte	0x04, 0x17
        /*004a*/ 	.short	(.L_21 - .L_20)
.L_20:
        /*004c*/ 	.word	0x00000000
        /*0050*/ 	.short	0x0003
        /*0052*/ 	.short	0x0018
        /*0054*/ 	.byte	0x00, 0xf4, 0x21, 0x00


	//----- nvinfo : EIATTR_KPARAM_INFO
	.align		4
.L_21:
        /*0058*/ 	.byte	0x04, 0x17
        /*005a*/ 	.short	(.L_23 - .L_22)
.L_22:
        /*005c*/ 	.word	0x00000000
        /*0060*/ 	.short	0x0002
        /*0062*/ 	.short	0x0010
        /*0064*/ 	.byte	0x00, 0xf4, 0x21, 0x00


	//----- nvinfo : EIATTR_KPARAM_INFO
	.align		4
.L_23:
        /*0068*/ 	.byte	0x04, 0x17
        /*006a*/ 	.short	(.L_25 - .L_24)
.L_24:
        /*006c*/ 	.word	0x00000000
        /*0070*/ 	.short	0x0001
        /*0072*/ 	.short	0x0008
        /*0074*/ 	.byte	0x00, 0xf4, 0x21, 0x00


	//----- nvinfo : EIATTR_KPARAM_INFO
	.align		4
.L_25:
        /*0078*/ 	.byte	0x04, 0x17
        /*007a*/ 	.short	(.L_27 - .L_26)
.L_26:
        /*007c*/ 	.word	0x00000000
        /*0080*/ 	.short	0x0000
        /*0082*/ 	.short	0x0000
        /*0084*/ 	.byte	0x00, 0xf4, 0x21, 0x00


	//----- nvinfo : EIATTR_SPARSE_MMA_MASK
	.align		4
.L_27:
        /*0088*/ 	.byte	0x03, 0x50
        /*008a*/ 	.short	0x0000


	//----- nvinfo : EIATTR_MAXREG_COUNT
	.align		4
        /*008c*/ 	.byte	0x03, 0x1b
        /*008e*/ 	.short	0x00ff


	//----- nvinfo : EIATTR_EXIT_INSTR_OFFSETS
	.align		4
        /*0090*/ 	.byte	0x04, 0x1c
        /*0092*/ 	.short	(.L_29 - .L_28)


	//   ....[0]....
.L_28:
        /*0094*/ 	.word	0x000005a0


	//   ....[1]....
        /*0098*/ 	.word	0x000005c0


	//----- nvinfo : EIATTR_REQNTID
	.align		4
.L_29:
        /*009c*/ 	.byte	0x04, 0x10
        /*009e*/ 	.short	(.L_31 - .L_30)
.L_30:
        /*00a0*/ 	.word	0x00000080
        /*00a4*/ 	.word	0x00000001
        /*00a8*/ 	.word	0x00000001


	//----- nvinfo : EIATTR_CBANK_PARAM_SIZE
	.align		4
.L_31:
        /*00ac*/ 	.byte	0x03, 0x19
        /*00ae*/ 	.short	0x003c


	//----- nvinfo : EIATTR_PARAM_CBANK
	.align		4
        /*00b0*/ 	.byte	0x04, 0x0a
        /*00b2*/ 	.short	(.L_33 - .L_32)
	.align		4
.L_32:
        /*00b4*/ 	.word	index@(.nv.constant0.triton_poi_fused_cat_39)
        /*00b8*/ 	.short	0x0210
        /*00ba*/ 	.short	0x003c


	//----- nvinfo : EIATTR_SW_WAR
	.align		4
.L_33:
        /*00bc*/ 	.byte	0x04, 0x36
        /*00be*/ 	.short	(.L_35 - .L_34)
.L_34:
        /*00c0*/ 	.word	0x00000008
.L_35:


//--------------------- .nv.callgraph             --------------------------
	.section	.nv.callgraph,"",@"SHT_CUDA_CALLGRAPH"
	.align	4
	.sectionentsize	8
	.align		4
        /*0000*/ 	.word	0x00000000
	.align		4
        /*0004*/ 	.word	0xffffffff
	.align		4
        /*0008*/ 	.word	0x00000000
	.align		4
        /*000c*/ 	.word	0xfffffffe
	.align		4
        /*0010*/ 	.word	0x00000000
	.align		4
        /*0014*/ 	.word	0xfffffffd
	.align		4
        /*0018*/ 	.word	0x00000000
	.align		4
        /*001c*/ 	.word	0xfffffffc


//--------------------- .nv.constant4             --------------------------
	.section	.nv.constant4,"a",@progbits
	.align	8
	.align		8
.nv.constant4:
        /*0000*/ 	.dword	_$_str
	.align		8
        /*0008*/ 	.dword	_$_str_$_2


//--------------------- .text.triton_poi_fused_cat_39 --------------------------
	.section	.text.triton_poi_fused_cat_39,"ax",@progbits
	.align	128
        .global         triton_poi_fused_cat_39
        .type           triton_poi_fused_cat_39,@function
        .size           triton_poi_fused_cat_39,(.L_x_1 - triton_poi_fused_cat_39)
        .other          triton_poi_fused_cat_39,@"STO_CUDA_ENTRY STV_DEFAULT"
triton_poi_fused_cat_39:
.text.triton_poi_fused_cat_39:
[----:B------:R-:W0:Y:S01]  /*0000*/  LDC R1, c[0x0][0x28] ;  /* 0x00000a00ff017b82 */ /* 0x000e220000000800 */
[----:B------:R-:W1:Y:S07]  /*0010*/  S2R R0, SR_TID.X ;  /* 0x0000000000007919 */ /* 0x000e6e0000002100 */
[----:B------:R-:W2:Y:S01]  /*0020*/  LDC.64 R8, c[0x0][0x220] ;  /* 0x00008800ff087b82 */ /* 0x000ea20000000a00 */
[----:B------:R-:W-:Y:S01]  /*0030*/  ULDC.64 UR4, c[0x0][0x208] ;  /* 0x0000820000047ab9 */ /* 0x000fe20000000a00 */
[----:B------:R-:W3:Y:S06]  /*0040*/  S2R R3, SR_CTAID.X ;  /* 0x0000000000037919 */ /* 0x000eec0000002500 */
[----:B------:R-:W4:Y:S08]  /*0050*/  LDC.64 R18, c[0x0][0x210] ;  /* 0x00008400ff127b82 */ /* 0x000f300000000a00 */
[----:B------:R-:W5:Y:S08]  /*0060*/  LDC.64 R20, c[0x0][0x218] ;  /* 0x00008600ff147b82 */ /* 0x000f700000000a00 */
[----:B------:R-:W4:Y:S08]  /*0070*/  LDC.64 R16, c[0x0][0x228] ;  /* 0x00008a00ff107b82 */ /* 0x000f300000000a00 */
[----:B------:R-:W4:Y:S01]  /*0080*/  LDC.64 R14, c[0x0][0x230] ;  /* 0x00008c00ff0e7b82 */ /* 0x000f220000000a00 */
[----:B-1----:R-:W-:Y:S01]  /*0090*/  IMAD.SHL.U32 R0, R0, 0x2, RZ ;  /* 0x0000000200007824 */ /* 0x002fe200078e00ff */
[----:B------:R-:W-:-:S02]  /*00a0*/  CS2R R6, SRZ ;  /* 0x0000000000067805 */ /* 0x000fc4000001ff00 */
[----:B------:R-:W-:Y:S01]  /*00b0*/  CS2R R10, SRZ ;  /* 0x00000000000a7805 */ /* 0x000fe2000001ff00 */
[----:B------:R-:W-:Y:S01]  /*00c0*/  ULDC.64 UR6, c[0x0][0x238] ;  /* 0x00008e0000067ab9 */ /* 0x000fe20000000a00 */
[----:B------:R-:W-:-:S05]  /*00d0*/  LOP3.LUT R0, R0, 0xfe, RZ, 0xc0, !PT ;  /* 0x000000fe00007812 */ /* 0x000fca00078ec0ff */
[----:B---3--:R-:W-:-:S04]  /*00e0*/  IMAD R0, R3, 0x100, R0 ;  /* 0x0000010003007824 */ /* 0x008fc800078e0200 */
[----:B------:R-:W-:-:S05]  /*00f0*/  IMAD.HI R13, R0, 0x38e38e39, RZ ;  /* 0x38e38e39000d7827 */ /* 0x000fca00078e02ff */
[----:B------:R-:W-:-:S04]  /*0100*/  SHF.R.U32.HI R2, RZ, 0x1f, R13 ;  /* 0x0000001fff027819 */ /* 0x000fc8000001160d */
[----:B------:R-:W-:Y:S02]  /*0110*/  LEA.HI.SX32 R13, R13, R2, 0x1a ;  /* 0x000000020d0d7211 */ /* 0x000fe400078fd2ff */
[----:B------:R-:W-:-:S03]  /*0120*/  CS2R R2, SRZ ;  /* 0x0000000000027805 */ /* 0x000fc6000001ff00 */
[----:B------:R-:W-:-:S04]  /*0130*/  IMAD R12, R13, -0x120, R0 ;  /* 0xfffffee00d0c7824 */ /* 0x000fc800078e0200 */
[C---:B--2---:R-:W-:Y:S01]  /*0140*/  IMAD.WIDE R8, R12.reuse, 0x4, R8 ;  /* 0x000000040c087825 */ /* 0x044fe200078e0208 */
[----:B------:R-:W-:-:S04]  /*0150*/  ISETP.GE.AND P2, PT, R12, 0x60, PT ;  /* 0x000000600c00780c */ /* 0x000fc80003f46270 */
[----:B------:R-:W-:-:S13]  /*0160*/  ISETP.LT.AND P3, PT, R0, 0x1200, !P2 ;  /* 0x000012000000780c */ /* 0x000fda0005761270 */
[----:B------:R1:W2:Y:S01]  /*0170*/  @P3 LDG.E.EL.64 R2, desc[UR4][R8.64] ;  /* 0x0000000408023981 */ /* 0x0002a2000c2e1b00 */
[----:B------:R-:W-:Y:S02]  /*0180*/  IMAD R5, R13, 0x60, R12 ;  /* 0x000000600d057824 */ /* 0x000fe400078e020c */
[----:B-----5:R-:W-:-:S04]  /*0190*/  IMAD.WIDE R20, R12, 0x4, R20 ;  /* 0x000000040c147825 */ /* 0x020fc800078e0214 */
[----:B----4-:R-:W-:Y:S01]  /*01a0*/  IMAD.WIDE R18, R5, 0x4, R18 ;  /* 0x0000000405127825 */ /* 0x010fe200078e0212 */
[----:B------:R-:W-:Y:S01]  /*01b0*/  CS2R R4, SRZ ;  /* 0x0000000000047805 */ /* 0x000fe2000001ff00 */
[----:B------:R-:W3:Y:S05]  /*01c0*/  @P3 LDG.E.EL.64 R6, desc[UR4][R20.64] ;  /* 0x0000000414063981 */ /* 0x000eea000c2e1b00 */
[----:B------:R4:W5:Y:S01]  /*01d0*/  @P3 LDG.E.EL.64 R4, desc[UR4][R18.64] ;  /* 0x0000000412043981 */ /* 0x000962000c2e1b00 */
[----:B------:R-:W-:Y:S01]  /*01e0*/  IMAD R13, R13, 0xc0, RZ ;  /* 0x000000c00d0d7824 */ /* 0x000fe200078e02ff */
[----:B-1----:R-:W-:Y:S01]  /*01f0*/  CS2R R8, SRZ ;  /* 0x0000000000087805 */ /* 0x002fe2000001ff00 */
[----:B0-----:R-:W-:Y:S01]  /*0200*/  IMAD.WIDE R16, R12, 0x4, R16 ;  /* 0x000000040c107825 */ /* 0x001fe200078e0210 */
[----:B------:R-:W-:-:S03]  /*0210*/  ISETP.GE.AND P0, PT, R0, 0x1200, PT ;  /* 0x000012000000780c */ /* 0x000fc60003f06270 */
[C---:B------:R-:W-:Y:S01]  /*0220*/  IMAD.WIDE R14, R12.reuse, 0x4, R14 ;  /* 0x000000040c0e7825 */ /* 0x040fe200078e020e */
[----:B------:R0:W5:Y:S01]  /*0230*/  @P3 LDG.E.EL.64 R10, desc[UR4][R16.64] ;  /* 0x00000004100a3981 */ /* 0x000162000c2e1b00 */
[----:B----4-:R-:W-:Y:S02]  /*0240*/  SHF.R.S32.HI R19, RZ, 0x1f, R13 ;  /* 0x0000001fff137819 */ /* 0x010fe4000001140d */
[----:B------:R-:W-:Y:S01]  /*0250*/  IADD3 R13, P4, R12, R13, RZ ;  /* 0x0000000d0c0d7210 */ /* 0x000fe20007f9e0ff */
[----:B------:R1:W4:Y:S01]  /*0260*/  @P3 LDG.E.EL.64 R8, desc[UR4][R14.64] ;  /* 0x000000040e083981 */ /* 0x000322000c2e1b00 */
[C---:B------:R-:W-:Y:S02]  /*0270*/  ISETP.GT.AND P1, PT, R12.reuse, 0x5f, !P0 ;  /* 0x0000005f0c00780c */ /* 0x040fe40004724270 */
[----:B------:R-:W-:Y:S02]  /*0280*/  LEA.HI.X.SX32 R12, R12, R19, 0x1, P4 ;  /* 0x000000130c0c7211 */ /* 0x000fe400020f0eff */
[----:B------:R-:W-:-:S04]  /*0290*/  LEA R18, P4, R13, UR6, 0x2 ;  /* 0x000000060d127c11 */ /* 0x000fc8000f8810ff */
[----:B------:R-:W-:Y:S02]  /*02a0*/  LEA.HI.X R19, R13, UR7, R12, 0x2, P4 ;  /* 0x000000070d137c11 */ /* 0x000fe4000a0f140c */
[----:B------:R-:W-:-:S06]  /*02b0*/  CS2R R12, SRZ ;  /* 0x00000000000c7805 */ /* 0x000fcc000001ff00 */
[----:B------:R3:W4:Y:S01]  /*02c0*/  @P1 LDG.E.EL.64 R12, desc[UR4][R18.64+-0x180] ;  /* 0xfffe8004120c1981 */ /* 0x000722000c2e1b00 */
[----:B0-----:R-:W-:Y:S01]  /*02d0*/  IMAD.MOV.U32 R16, RZ, RZ, 0x3e800000 ;  /* 0x3e800000ff107424 */ /* 0x001fe200078e00ff */
[----:B--2---:R-:W-:Y:S02]  /*02e0*/  SEL R2, R2, RZ, P3 ;  /* 0x000000ff02027207 */ /* 0x004fe40001800000 */
[----:B------:R-:W-:-:S03]  /*02f0*/  SEL R3, R3, RZ, P3 ;  /* 0x000000ff03037207 */ /* 0x000fc60001800000 */
[----:B------:R-:W-:Y:S02]  /*0300*/  FADD R2, R2, 9.9999997473787516356e-06 ;  /* 0x3727c5ac02027421 */ /* 0x000fe40000000000 */
[----:B------:R-:W-:Y:S02]  /*0310*/  FADD R3, R3, 9.9999997473787516356e-06 ;  /* 0x3727c5ac03037421 */ /* 0x000fe40000000000 */
[----:B-1----:R-:W0:Y:S01]  /*0320*/  MUFU.SQRT R14, R2 ;  /* 0x00000002000e7308 */ /* 0x002e220000002000 */
[----:B---3--:R-:W-:Y:S02]  /*0330*/  SEL R18, R7, RZ, P3 ;  /* 0x000000ff07127207 */ /* 0x008fe40001800000 */
[----:B-----5:R-:W-:Y:S02]  /*0340*/  SEL R4, R4, RZ, P3 ;  /* 0x000000ff04047207 */ /* 0x020fe40001800000 */
[----:B------:R-:W-:-:S03]  /*0350*/  SEL R7, R5, RZ, P3 ;  /* 0x000000ff05077207 */ /* 0x000fc60001800000 */
[----:B------:R1:W2:Y:S01]  /*0360*/  MUFU.SQRT R15, R3 ;  /* 0x00000003000f7308 */ /* 0x0002a20000002000 */
[----:B------:R-:W-:Y:S02]  /*0370*/  SEL R10, R10, RZ, P3 ;  /* 0x000000ff0a0a7207 */ /* 0x000fe40001800000 */
[C---:B0-----:R-:W-:Y:S02]  /*0380*/  FSETP.GT.AND P6, PT, R14.reuse, 8.50705917302346158658e+37, PT ;  /* 0x7e8000000e00780b */ /* 0x041fe40003fc4000 */
[----:B------:R-:W-:Y:S02]  /*0390*/  FSETP.GEU.AND P5, PT, R14, 1.175494350822287508e-38, PT ;  /* 0x008000000e00780b */ /* 0x000fe40003fae000 */
[----:B------:R-:W-:Y:S02]  /*03a0*/  FSEL R17, R16, 1, P6 ;  /* 0x3f80000010117808 */ /* 0x000fe40003000000 */
[----:B-1----:R-:W-:Y:S02]  /*03b0*/  SEL R3, R6, RZ, P3 ;  /* 0x000000ff06037207 */ /* 0x002fe40001800000 */
[----:B--2---:R-:W-:-:S02]  /*03c0*/  FSETP.GT.AND P4, PT, R15, 8.50705917302346158658e+37, PT ;  /* 0x7e8000000f00780b */ /* 0x004fc40003f84000 */
[----:B------:R-:W-:Y:S01]  /*03d0*/  SEL R11, R11, RZ, P3 ;  /* 0x000000ff0b0b7207 */ /* 0x000fe20001800000 */
[----:B------:R-:W-:Y:S01]  /*03e0*/  FADD R5, R4, -R3 ;  /* 0x8000000304057221 */ /* 0x000fe20000000000 */
[----:B------:R-:W-:Y:S01]  /*03f0*/  FSEL R16, R16, 1, P4 ;  /* 0x3f80000010107808 */ /* 0x000fe20002000000 */
[----:B------:R-:W-:Y:S01]  /*0400*/  @P6 FMUL R14, R14, 0.25 ;  /* 0x3e8000000e0e6820 */ /* 0x000fe20000400000 */
[----:B------:R-:W-:Y:S01]  /*0410*/  FSETP.GEU.AND P6, PT, R15, 1.175494350822287508e-38, PT ;  /* 0x008000000f00780b */ /* 0x000fe20003fce000 */
[----:B------:R-:W0:Y:S01]  /*0420*/  LDC.64 R2, c[0x0][0x240] ;  /* 0x00009000ff027b82 */ /* 0x000e220000000a00 */
[----:B------:R-:W-:Y:S01]  /*0430*/  @!P5 FMUL R17, R17, 16777216 ;  /* 0x4b8000001111d820 */ /* 0x000fe20000400000 */
[----:B------:R-:W-:Y:S01]  /*0440*/  @!P5 FMUL R14, R14, 16777216 ;  /* 0x4b8000000e0ed820 */ /* 0x000fe20000400000 */
[----:B------:R-:W-:Y:S01]  /*0450*/  FADD R4, R7, -R18 ;  /* 0x8000001207047221 */ /* 0x000fe20000000000 */
[----:B----4-:R-:W-:Y:S02]  /*0460*/  SEL R8, R8, RZ, P3 ;  /* 0x000000ff08087207 */ /* 0x010fe40001800000 */
[----:B------:R-:W-:Y:S01]  /*0470*/  @P4 FMUL R15, R15, 0.25 ;  /* 0x3e8000000f0f4820 */ /* 0x000fe20000400000 */
[----:B------:R-:W-:Y:S01]  /*0480*/  SEL R9, R9, RZ, P3 ;  /* 0x000000ff09097207 */ /* 0x000fe20001800000 */
[----:B------:R-:W1:Y:S04]  /*0490*/  MUFU.RCP R14, R14 ;  /* 0x0000000e000e7308 */ /* 0x000e680000001000 */
[----:B------:R-:W-:Y:S01]  /*04a0*/  @!P6 FMUL R15, R15, 16777216 ;  /* 0x4b8000000f0fe820 */ /* 0x000fe20000400000 */
[----:B------:R-:W-:-:S05]  /*04b0*/  @!P6 FMUL R16, R16, 16777216 ;  /* 0x4b8000001010e820 */ /* 0x000fca0000400000 */
[----:B------:R-:W2:Y:S01]  /*04c0*/  MUFU.RCP R15, R15 ;  /* 0x0000000f000f7308 */ /* 0x000ea20000001000 */
[----:B-1----:R-:W-:Y:S01]  /*04d0*/  FMUL R6, R14, R17 ;  /* 0x000000110e067220 */ /* 0x002fe20000400000 */
[----:B0-----:R-:W-:-:S04]  /*04e0*/  IMAD.WIDE R2, R0, 0x4, R2 ;  /* 0x0000000400027825 */ /* 0x001fc800078e0202 */
[----:B------:R-:W-:-:S04]  /*04f0*/  FMUL R5, R5, R6 ;  /* 0x0000000605057220 */ /* 0x000fc80000400000 */
[----:B------:R-:W-:Y:S01]  /*0500*/  FFMA R8, R5, R10, R8 ;  /* 0x0000000a05087223 */ /* 0x000fe20000000008 */
[----:B--2---:R-:W-:-:S04]  /*0510*/  FMUL R15, R15, R16 ;  /* 0x000000100f0f7220 */ /* 0x004fc80000400000 */
[----:B------:R-:W-:Y:S01]  /*0520*/  FSETP.GEU.AND P3, PT, R8, RZ, PT ;  /* 0x000000ff0800720b */ /* 0x000fe20003f6e000 */
[----:B------:R-:W-:-:S03]  /*0530*/  FMUL R4, R4, R15 ;  /* 0x0000000f04047220 */ /* 0x000fc60000400000 */
[----:B------:R-:W-:Y:S01]  /*0540*/  FSEL R8, R8, RZ, P3 ;  /* 0x000000ff08087208 */ /* 0x000fe20001800000 */
[----:B------:R-:W-:Y:S01]  /*0550*/  FFMA R9, R4, R11, R9 ;  /* 0x0000000b04097223 */ /* 0x000fe20000000009 */
[----:B------:R-:W-:-:S04]  /*0560*/  @P2 SEL R8, R12, RZ, P1 ;  /* 0x000000ff0c082207 */ /* 0x000fc80000800000 */
[----:B------:R-:W-:-:S04]  /*0570*/  FSETP.GEU.AND P4, PT, R9, RZ, PT ;  /* 0x000000ff0900720b */ /* 0x000fc80003f8e000 */
[----:B------:R-:W-:Y:S02]  /*0580*/  FSEL R9, R9, RZ, P4 ;  /* 0x000000ff09097208 */ /* 0x000fe40002000000 */
[----:B------:R-:W-:Y:S01]  /*0590*/  @P2 SEL R9, R13, RZ, P1 ;  /* 0x000000ff0d092207 */ /* 0x000fe20000800000 */
[----:B------:R-:W-:Y:S06]  /*05a0*/  @P0 EXIT ;  /* 0x000000000000094d */ /* 0x000fec0003800000 */
[----:B------:R-:W-:Y:S01]  /*05b0*/  STG.E.64 desc[UR4][R2.64], R8 ;  /* 0x0000000802007986 */ /* 0x000fe2000c101b04 */
[----:B------:R-:W-:Y:S05]  /*05c0*/  EXIT ;  /* 0x000000000000794d */ /* 0x000fea0003800000 */
.L_x_0:
[----:B------:R-:W-:-:S00]  /*05d0*/  BRA `(.L_x_0) ;  /* 0xfffffffc00fc7947 */ /* 0x000fc0000383ffff */
[----:B------:R-:W-:-:S00]  /*05e0*/  NOP ;  /* 0x0000000000007918 */ /* 0x000fc00000000000 */
        /* <DEDUP_REMOVED lines=9> */
.L_x_1:


//--------------------- .nv.global.init           --------------------------
	.section	.nv.global.init,"aw",@progbits
.nv.global.init:
	.type		_$_str,@object
	.size		_$_str,(_$_str_$_2 - _$_str)
_$_str:
        /*0000*/ 	.byte	0x5f, 0x5f, 0x43, 0x55, 0x44, 0x41, 0x5f, 0x46, 0x54, 0x5a, 0x00
	.type		_$_str_$_2,@object
	.size		_$_str_$_2,(.L_1 - _$_str_$_2)
_$_str_$_2:
        /*000b*/ 	.byte	0x5f, 0x5f, 0x43, 0x55, 0x44, 0x41, 0x5f, 0x50, 0x52, 0x45, 0x43, 0x5f, 0x53, 0x51, 0x52, 0x54
        /*001b*/ 	.byte	0x00
.L_1:


//--------------------- .nv.constant0.triton_poi_fused_cat_39 --------------------------
	.section	.nv.constant0.triton_poi_fused_cat_39,"a",@progbits
	.sectionflags	@""
	.align	4
.nv.constant0.triton_poi_fused_cat_39:
	.zero		588
